//
// Generated by NVIDIA NVVM Compiler
//
// Compiler Build ID: CL-36424714
// Cuda compilation tools, release 13.0, V13.0.88
// Based on NVVM 20.0.0
//

.version 9.0
.target sm_100
.address_size 64

	// .globl	_Z7mysgemmiiiPKfS0_Pf
// _ZZ7mysgemmiiiPKfS0_PfE2sA has been demoted
// _ZZ7mysgemmiiiPKfS0_PfE2sB has been demoted

.visible .entry _Z7mysgemmiiiPKfS0_Pf(
	.param .u32 _Z7mysgemmiiiPKfS0_Pf_param_0,
	.param .u32 _Z7mysgemmiiiPKfS0_Pf_param_1,
	.param .u32 _Z7mysgemmiiiPKfS0_Pf_param_2,
	.param .u64 .ptr .align 1 _Z7mysgemmiiiPKfS0_Pf_param_3,
	.param .u64 .ptr .align 1 _Z7mysgemmiiiPKfS0_Pf_param_4,
	.param .u64 .ptr .align 1 _Z7mysgemmiiiPKfS0_Pf_param_5
)
{
	.reg .pred 	%p<12>;
	.reg .b32 	%r<33>;
	.reg .b32 	%f<66>;
	.reg .b64 	%rd<13>;
	// demoted variable
	.shared .align 4 .b8 _ZZ7mysgemmiiiPKfS0_PfE2sA[1024];
	// demoted variable
	.shared .align 4 .b8 _ZZ7mysgemmiiiPKfS0_PfE2sB[1024];
	ld.param.u32 	%r15, [_Z7mysgemmiiiPKfS0_Pf_param_0];
	ld.param.u32 	%r16, [_Z7mysgemmiiiPKfS0_Pf_param_1];
	ld.param.u32 	%r17, [_Z7mysgemmiiiPKfS0_Pf_param_2];
	ld.param.u64 	%rd3, [_Z7mysgemmiiiPKfS0_Pf_param_3];
	ld.param.u64 	%rd4, [_Z7mysgemmiiiPKfS0_Pf_param_4];
	ld.param.u64 	%rd5, [_Z7mysgemmiiiPKfS0_Pf_param_5];
	mov.u32 	%r18, %ctaid.y;
	shl.b32 	%r19, %r18, 4;
	mov.u32 	%r1, %tid.y;
	add.s32 	%r2, %r19, %r1;
	mov.u32 	%r20, %ctaid.x;
	shl.b32 	%r21, %r20, 4;
	mov.u32 	%r3, %tid.x;
	add.s32 	%r4, %r21, %r3;
	add.s32 	%r22, %r17, -1;
	cvt.rn.f32.s32 	%f10, %r22;
	fma.rn.f32 	%f1, %f10, 0f3D800000, 0f3F800000;
	setp.leu.f32 	%p1, %f1, 0f00000000;
	mov.f32 	%f65, 0f00000000;
	@%p1 bra 	$L__BB0_7;
	shl.b32 	%r24, %r1, 6;
	mov.u32 	%r25, _ZZ7mysgemmiiiPKfS0_PfE2sA;
	add.s32 	%r5, %r25, %r24;
	shl.b32 	%r26, %r3, 2;
	add.s32 	%r6, %r5, %r26;
	mul.lo.s32 	%r7, %r17, %r2;
	mov.u32 	%r27, _ZZ7mysgemmiiiPKfS0_PfE2sB;
	add.s32 	%r9, %r27, %r26;
	add.s32 	%r8, %r9, %r24;
	cvta.to.global.u64 	%rd1, %rd3;
	cvta.to.global.u64 	%rd2, %rd4;
	mov.f32 	%f65, 0f00000000;
	mov.b32 	%r32, 0;
$L__BB0_2:
	setp.ge.s32 	%p2, %r2, %r15;
	shl.b32 	%r11, %r32, 4;
	add.s32 	%r12, %r11, %r3;
	setp.ge.u32 	%p3, %r12, %r17;
	mov.f32 	%f63, 0f00000000;
	or.pred  	%p4, %p3, %p2;
	@%p4 bra 	$L__BB0_4;
	add.s32 	%r29, %r12, %r7;
	mul.wide.u32 	%rd6, %r29, 4;
	add.s64 	%rd7, %rd1, %rd6;
	ld.global.f32 	%f63, [%rd7];
$L__BB0_4:
	setp.ge.s32 	%p5, %r4, %r16;
	st.shared.f32 	[%r6], %f63;
	add.s32 	%r13, %r11, %r1;
	setp.ge.u32 	%p6, %r13, %r17;
	mov.f32 	%f64, 0f00000000;
	or.pred  	%p7, %p5, %p6;
	@%p7 bra 	$L__BB0_6;
	mad.lo.s32 	%r30, %r13, %r16, %r4;
	mul.wide.u32 	%rd8, %r30, 4;
	add.s64 	%rd9, %rd2, %rd8;
	ld.global.f32 	%f64, [%rd9];
$L__BB0_6:
	st.shared.f32 	[%r8], %f64;
	bar.sync 	0;
	ld.shared.f32 	%f14, [%r5];
	ld.shared.f32 	%f15, [%r9];
	fma.rn.f32 	%f16, %f14, %f15, %f65;
	ld.shared.f32 	%f17, [%r5+4];
	ld.shared.f32 	%f18, [%r9+64];
	fma.rn.f32 	%f19, %f17, %f18, %f16;
	ld.shared.f32 	%f20, [%r5+8];
	ld.shared.f32 	%f21, [%r9+128];
	fma.rn.f32 	%f22, %f20, %f21, %f19;
	ld.shared.f32 	%f23, [%r5+12];
	ld.shared.f32 	%f24, [%r9+192];
	fma.rn.f32 	%f25, %f23, %f24, %f22;
	ld.shared.f32 	%f26, [%r5+16];
	ld.shared.f32 	%f27, [%r9+256];
	fma.rn.f32 	%f28, %f26, %f27, %f25;
	ld.shared.f32 	%f29, [%r5+20];
	ld.shared.f32 	%f30, [%r9+320];
	fma.rn.f32 	%f31, %f29, %f30, %f28;
	ld.shared.f32 	%f32, [%r5+24];
	ld.shared.f32 	%f33, [%r9+384];
	fma.rn.f32 	%f34, %f32, %f33, %f31;
	ld.shared.f32 	%f35, [%r5+28];
	ld.shared.f32 	%f36, [%r9+448];
	fma.rn.f32 	%f37, %f35, %f36, %f34;
	ld.shared.f32 	%f38, [%r5+32];
	ld.shared.f32 	%f39, [%r9+512];
	fma.rn.f32 	%f40, %f38, %f39, %f37;
	ld.shared.f32 	%f41, [%r5+36];
	ld.shared.f32 	%f42, [%r9+576];
	fma.rn.f32 	%f43, %f41, %f42, %f40;
	ld.shared.f32 	%f44, [%r5+40];
	ld.shared.f32 	%f45, [%r9+640];
	fma.rn.f32 	%f46, %f44, %f45, %f43;
	ld.shared.f32 	%f47, [%r5+44];
	ld.shared.f32 	%f48, [%r9+704];
	fma.rn.f32 	%f49, %f47, %f48, %f46;
	ld.shared.f32 	%f50, [%r5+48];
	ld.shared.f32 	%f51, [%r9+768];
	fma.rn.f32 	%f52, %f50, %f51, %f49;
	ld.shared.f32 	%f53, [%r5+52];
	ld.shared.f32 	%f54, [%r9+832];
	fma.rn.f32 	%f55, %f53, %f54, %f52;
	ld.shared.f32 	%f56, [%r5+56];
	ld.shared.f32 	%f57, [%r9+896];
	fma.rn.f32 	%f58, %f56, %f57, %f55;
	ld.shared.f32 	%f59, [%r5+60];
	ld.shared.f32 	%f60, [%r9+960];
	fma.rn.f32 	%f65, %f59, %f60, %f58;
	bar.sync 	0;
	add.s32 	%r32, %r32, 1;
	cvt.rn.f32.u32 	%f61, %r32;
	setp.gt.f32 	%p8, %f1, %f61;
	@%p8 bra 	$L__BB0_2;
$L__BB0_7:
	setp.ge.s32 	%p9, %r2, %r15;
	setp.ge.s32 	%p10, %r4, %r16;
	or.pred  	%p11, %p9, %p10;
	@%p11 bra 	$L__BB0_9;
	mad.lo.s32 	%r31, %r16, %r2, %r4;
	cvta.to.global.u64 	%rd10, %rd5;
	mul.wide.s32 	%rd11, %r31, 4;
	add.s64 	%rd12, %rd10, %rd11;
	st.global.f32 	[%rd12], %f65;
$L__BB0_9:
	ret;

}


// ===== COMPILED SASS (sm_100) =====

	.target	sm_100

	.elftype	@"ET_EXEC"


//--------------------- .note.nv.tkinfo           --------------------------
	.section	.note.nv.tkinfo,"",@"SHT_NOTE"
	.sectionflags	@"SHF_NOTE_NV_TKINFO"
	.tkinfo
        /*0018*/ 	.word	0x00000002
        /*0030*/ 	.string	""
        /*0030*/ 	.string	"ptxas"
        /*0030*/ 	.string	"Cuda compilation tools, release 13.0, V13.0.88"
        /*0030*/ 	.string	"Build cuda_13.0.r13.0/compiler.36424714_0"
        /*0030*/ 	.string	"-arch sm_100 -m 64 "



//--------------------- .note.nv.cuinfo           --------------------------
	.section	.note.nv.cuinfo,"",@"SHT_NOTE"
	.sectionflags	@"SHF_NOTE_NV_CUINFO"
        /*0018*/ 	.short	0x0002
        /*001a*/ 	.short	0x0064
        /*001c*/ 	.short	0x0082
	.zero		2


//--------------------- .nv.info                  --------------------------
	.section	.nv.info,"",@"SHT_CUDA_INFO"
	.align	4


	//----- nvinfo : EIATTR_REGCOUNT
	.align		4
        /*0000*/ 	.byte	0x04, 0x2f
        /*0002*/ 	.short	(.L_1 - .L_0)
	.align		4
.L_0:
        /*0004*/ 	.word	index@(_Z7mysgemmiiiPKfS0_Pf)
        /*0008*/ 	.word	0x00000020


	//----- nvinfo : EIATTR_FRAME_SIZE
	.align		4
.L_1:
        /*000c*/ 	.byte	0x04, 0x11
        /*000e*/ 	.short	(.L_3 - .L_2)
	.align		4
.L_2:
        /*0010*/ 	.word	index@(_Z7mysgemmiiiPKfS0_Pf)
        /*0014*/ 	.word	0x00000000


	//----- nvinfo : EIATTR_MIN_STACK_SIZE
	.align		4
.L_3:
        /*0018*/ 	.byte	0x04, 0x12
        /*001a*/ 	.short	(.L_5 - .L_4)
	.align		4
.L_4:
        /*001c*/ 	.word	index@(_Z7mysgemmiiiPKfS0_Pf)
        /*0020*/ 	.word	0x00000000
.L_5:


//--------------------- .nv.compat                --------------------------
	.section	.nv.compat,"",@"SHT_CUDA_COMPAT_INFO"
	.align	4
        /*0000*/ 	.byte	0x02, 0x09, 0x00, 0x00, 0x02, 0x02, 0x01, 0x00, 0x02, 0x05, 0x05, 0x00, 0x03, 0x07, 0x01, 0x01
        /*0010*/ 	.byte	0x02, 0x03, 0x00, 0x00, 0x02, 0x06, 0x01, 0x00, 0x04, 0x0b, 0x08, 0x00, 0x09, 0x00, 0x00, 0x00
        /*0020*/ 	.byte	0x00, 0x00, 0x00, 0x00


//--------------------- .nv.info._Z7mysgemmiiiPKfS0_Pf --------------------------
	.section	.nv.info._Z7mysgemmiiiPKfS0_Pf,"",@"SHT_CUDA_INFO"
	.sectionflags	@""
	.align	4


	//----- nvinfo : EIATTR_CUDA_API_VERSION
	.align		4
        /*0000*/ 	.byte	0x04, 0x37
        /*0002*/ 	.short	(.L_7 - .L_6)
.L_6:
        /*0004*/ 	.word	0x00000082


	//----- nvinfo : EIATTR_KPARAM_INFO
	.align		4
.L_7:
        /*0008*/ 	.byte	0x04, 0x17
        /*000a*/ 	.short	(.L_9 - .L_8)
.L_8:
        /*000c*/ 	.word	0x00000000
        /*0010*/ 	.short	0x0005
        /*0012*/ 	.short	0x0020
        /*0014*/ 	.byte	0x00, 0xf5, 0x21, 0x00


	//----- nvinfo : EIATTR_KPARAM_INFO
	.align		4
.L_9:
        /*0018*/ 	.byte	0x04, 0x17
        /*001a*/ 	.short	(.L_11 - .L_10)
.L_10:
        /*001c*/ 	.word	0x00000000
        /*0020*/ 	.short	0x0004
        /*0022*/ 	.short	0x0018
        /*0024*/ 	.byte	0x00, 0xf5, 0x21, 0x00


	//----- nvinfo : EIATTR_KPARAM_INFO
	.align		4
.L_11:
        /*0028*/ 	.byte	0x04, 0x17
        /*002a*/ 	.short	(.L_13 - .L_12)
.L_12:
        /*002c*/ 	.word	0x00000000
        /*0030*/ 	.short	0x0003
        /*0032*/ 	.short	0x0010
        /*0034*/ 	.byte	0x00, 0xf5, 0x21, 0x00


	//----- nvinfo : EIATTR_KPARAM_INFO
	.align		4
.L_13:
        /*0038*/ 	.byte	0x04, 0x17
        /*003a*/ 	.short	(.L_15 - .L_14)
.L_14:
        /*003c*/ 	.word	0x00000000
        /*0040*/ 	.short	0x0002
        /*0042*/ 	.short	0x0008
        /*0044*/ 	.byte	0x00, 0xf0, 0x11, 0x00


	//----- nvinfo : EIATTR_KPARAM_INFO
	.align		4
.L_15:
        /*0048*/ 	.byte	0x04, 0x17
        /*004a*/ 	.short	(.L_17 - .L_16)
.L_16:
        /*004c*/ 	.word	0x00000000
        /*0050*/ 	.short	0x0001
        /*0052*/ 	.short	0x0004
        /*0054*/ 	.byte	0x00, 0xf0, 0x11, 0x00


	//----- nvinfo : EIATTR_KPARAM_INFO
	.align		4
.L_17:
        /*0058*/ 	.byte	0x04, 0x17
        /*005a*/ 	.short	(.L_19 - .L_18)
.L_18:
        /*005c*/ 	.word	0x00000000
        /*0060*/ 	.short	0x0000
        /*0062*/ 	.short	0x0000
        /*0064*/ 	.byte	0x00, 0xf0, 0x11, 0x00


	//----- nvinfo : EIATTR_SPARSE_MMA_MASK
	.align		4
.L_19:
        /*0068*/ 	.byte	0x03, 0x50
        /*006a*/ 	.short	0x0000


	//----- nvinfo : EIATTR_MAXREG_COUNT
	.align		4
        /*006c*/ 	.byte	0x03, 0x1b
        /*006e*/ 	.short	0x00ff


	//----- nvinfo : EIATTR_NUM_BARRIERS
	.align		4
        /*0070*/ 	.byte	0x02, 0x4c
        /*0072*/ 	.byte	0x01
	.zero		1


	//----- nvinfo : EIATTR_MERCURY_ISA_VERSION
	.align		4
        /*0074*/ 	.byte	0x03, 0x5f
        /*0076*/ 	.short	0x0101


	//----- nvinfo : EIATTR_VRC_CTA_INIT_COUNT
	.align		4
        /*0078*/ 	.byte	0x02, 0x4a
	.zero		1
	.zero		1


	//----- nvinfo : EIATTR_EXIT_INSTR_OFFSETS
	.align		4
        /*007c*/ 	.byte	0x04, 0x1c
        /*007e*/ 	.short	(.L_21 - .L_20)


	//   ....[0]....
.L_20:
        /*0080*/ 	.word	0x000005d0


	//   ....[1]....
        /*0084*/ 	.word	0x00000620


	//----- nvinfo : EIATTR_CBANK_PARAM_SIZE
	.align		4
.L_21:
        /*0088*/ 	.byte	0x03, 0x19
        /*008a*/ 	.short	0x0028


	//----- nvinfo : EIATTR_PARAM_CBANK
	.align		4
        /*008c*/ 	.byte	0x04, 0x0a
        /*008e*/ 	.short	(.L_23 - .L_22)
	.align		4
.L_22:
        /*0090*/ 	.word	index@(.nv.constant0._Z7mysgemmiiiPKfS0_Pf)
        /*0094*/ 	.short	0x0380
        /*0096*/ 	.short	0x0028


	//----- nvinfo : EIATTR_SW_WAR
	.align		4
.L_23:
        /*0098*/ 	.byte	0x04, 0x36
        /*009a*/ 	.short	(.L_25 - .L_24)
.L_24:
        /*009c*/ 	.word	0x00000008
.L_25:


//--------------------- .nv.callgraph             --------------------------
	.section	.nv.callgraph,"",@"SHT_CUDA_CALLGRAPH"
	.align	4
	.sectionentsize	8
	.align		4
        /*0000*/ 	.word	0x00000000
	.align		4
        /*0004*/ 	.word	0xffffffff
	.align		4
        /*0008*/ 	.word	0x00000000
	.align		4
        /*000c*/ 	.word	0xfffffffe
	.align		4
        /*0010*/ 	.word	0x00000000
	.align		4
        /*0014*/ 	.word	0xfffffffd
	.align		4
        /*0018*/ 	.word	0x00000000
	.align		4
        /*001c*/ 	.word	0xfffffffc


//--------------------- .text._Z7mysgemmiiiPKfS0_Pf --------------------------
	.section	.text._Z7mysgemmiiiPKfS0_Pf,"ax",@progbits
	.align	128
        .global         _Z7mysgemmiiiPKfS0_Pf
        .type           _Z7mysgemmiiiPKfS0_Pf,@function
        .size           _Z7mysgemmiiiPKfS0_Pf,(.L_x_3 - _Z7mysgemmiiiPKfS0_Pf)
        .other          _Z7mysgemmiiiPKfS0_Pf,@"STO_CUDA_ENTRY STV_DEFAULT"
_Z7mysgemmiiiPKfS0_Pf:
.text._Z7mysgemmiiiPKfS0_Pf:
[----:B------:R-:W-:Y:S01]  /*0000*/  LDC R1, c[0x0][0x37c] ;  /* 0x0000df00ff017b82 */ /* 0x000fe20000000800 */
[----:B------:R-:W0:Y:S01]  /*0010*/  LDCU UR4, c[0x0][0x388] ;  /* 0x00007100ff0477ac */ /* 0x000e220008000800 */
[----:B------:R-:W1:Y:S01]  /*0020*/  S2R R17, SR_CTAID.Y ;  /* 0x0000000000117919 */ /* 0x000e620000002600 */
[----:B------:R-:W-:Y:S01]  /*0030*/  HFMA2 R4, -RZ, RZ, 1.375, 0 ;  /* 0x3d800000ff047431 */ /* 0x000fe200000001ff */
[----:B------:R-:W-:Y:S01]  /*0040*/  MOV R5, RZ ;  /* 0x000000ff00057202 */ /* 0x000fe20000000f00 */
[----:B------:R-:W2:Y:S01]  /*0050*/  LDCU.64 UR8, c[0x0][0x358] ;  /* 0x00006b00ff0877ac */ /* 0x000ea20008000a00 */
[----:B------:R-:W1:Y:S01]  /*0060*/  S2R R0, SR_TID.Y ;  /* 0x0000000000007919 */ /* 0x000e620000002200 */
[----:B------:R-:W3:Y:S01]  /*0070*/  S2R R7, SR_CTAID.X ;  /* 0x0000000000077919 */ /* 0x000ee20000002500 */
[----:B------:R-:W3:Y:S01]  /*0080*/  S2R R2, SR_TID.X ;  /* 0x0000000000027919 */ /* 0x000ee20000002100 */
[----:B0-----:R-:W-:-:S06]  /*0090*/  UIADD3 UR4, UPT, UPT, UR4, -0x1, URZ ;  /* 0xffffffff04047890 */ /* 0x001fcc000fffe0ff */
[----:B------:R-:W-:-:S05]  /*00a0*/  I2FP.F32.S32 R3, UR4 ;  /* 0x0000000400037c45 */ /* 0x000fca0008201400 */
[----:B------:R-:W-:-:S05]  /*00b0*/  FFMA R3, R3, R4, 1 ;  /* 0x3f80000003037423 */ /* 0x000fca0000000004 */
[----:B------:R-:W-:Y:S02]  /*00c0*/  FSETP.GT.AND P0, PT, R3, RZ, PT ;  /* 0x000000ff0300720b */ /* 0x000fe40003f04000 */
[----:B-1----:R-:W-:Y:S02]  /*00d0*/  LEA R17, R17, R0, 0x4 ;  /* 0x0000000011117211 */ /* 0x002fe400078e20ff */
[----:B---3--:R-:W-:-:S09]  /*00e0*/  LEA R18, R7, R2, 0x4 ;  /* 0x0000000207127211 */ /* 0x008fd200078e20ff */
[----:B--2---:R-:W-:Y:S05]  /*00f0*/  @!P0 BRA `(.L_x_0) ;  /* 0x0000000400288947 */ /* 0x004fea0003800000 */
[----:B------:R-:W0:Y:S01]  /*0100*/  S2UR UR6, SR_CgaCtaId ;  /* 0x00000000000679c3 */ /* 0x000e220000008800 */
[----:B------:R-:W1:Y:S01]  /*0110*/  LDCU UR7, c[0x0][0x380] ;  /* 0x00007000ff0777ac */ /* 0x000e620008000800 */
[----:B------:R-:W-:Y:S02]  /*0120*/  MOV R5, RZ ;  /* 0x000000ff00057202 */ /* 0x000fe40000000f00 */
[----:B------:R-:W-:Y:S01]  /*0130*/  MOV R23, RZ ;  /* 0x000000ff00177202 */ /* 0x000fe20000000f00 */
[----:B------:R-:W-:Y:S01]  /*0140*/  UMOV UR4, 0x400 ;  /* 0x0000040000047882 */ /* 0x000fe20000000000 */
[----:B------:R-:W2:Y:S01]  /*0150*/  LDCU UR11, c[0x0][0x388] ;  /* 0x00007100ff0b77ac */ /* 0x000ea20008000800 */
[----:B------:R-:W-:Y:S01]  /*0160*/  UIADD3 UR5, UPT, UPT, UR4, 0x400, URZ ;  /* 0x0000040004057890 */ /* 0x000fe2000fffe0ff */
[----:B------:R-:W3:Y:S01]  /*0170*/  LDCU UR10, c[0x0][0x384] ;  /* 0x00007080ff0a77ac */ /* 0x000ee20008000800 */
[----:B-1----:R-:W-:Y:S01]  /*0180*/  ISETP.GE.AND P1, PT, R17, UR7, PT ;  /* 0x0000000711007c0c */ /* 0x002fe2000bf26270 */
[----:B0-----:R-:W-:-:S02]  /*0190*/  ULEA UR4, UR6, UR4, 0x18 ;  /* 0x0000000406047291 */ /* 0x001fc4000f8ec0ff */
[----:B------:R-:W-:-:S04]  /*01a0*/  ULEA UR5, UR6, UR5, 0x18 ;  /* 0x0000000506057291 */ /* 0x000fc8000f8ec0ff */
[----:B------:R-:W-:Y:S02]  /*01b0*/  LEA R19, R0, UR4, 0x6 ;  /* 0x0000000400137c11 */ /* 0x000fe4000f8e30ff */
[C---:B------:R-:W-:Y:S02]  /*01c0*/  LEA R21, R2.reuse, UR5, 0x2 ;  /* 0x0000000502157c11 */ /* 0x040fe4000f8e10ff */
[----:B------:R-:W-:Y:S02]  /*01d0*/  LEA R20, R2, R19, 0x2 ;  /* 0x0000001302147211 */ /* 0x000fe400078e10ff */
[----:B--23--:R-:W-:-:S07]  /*01e0*/  LEA R16, R0, R21, 0x6 ;  /* 0x0000001500107211 */ /* 0x00cfce00078e30ff */
.L_x_1:
[C---:B------:R-:W-:Y:S01]  /*01f0*/  LEA R25, R23.reuse, R0, 0x4 ;  /* 0x0000000017197211 */ /* 0x040fe200078e20ff */
[----:B------:R-:W-:Y:S01]  /*0200*/  HFMA2 R27, -RZ, RZ, 0, 0 ;  /* 0x00000000ff1b7431 */ /* 0x000fe200000001ff */
[----:B------:R-:W-:Y:S02]  /*0210*/  LEA R4, R23, R2, 0x4 ;  /* 0x0000000217047211 */ /* 0x000fe400078e20ff */
[----:B------:R-:W-:Y:S02]  /*0220*/  ISETP.GE.U32.AND P0, PT, R25, UR11, PT ;  /* 0x0000000b19007c0c */ /* 0x000fe4000bf06070 */
[----:B------:R-:W-:Y:S02]  /*0230*/  ISETP.GE.U32.OR P2, PT, R4, UR11, P1 ;  /* 0x0000000b04007c0c */ /* 0x000fe40008f46470 */
[----:B------:R-:W-:-:S11]  /*0240*/  ISETP.GE.OR P0, PT, R18, UR10, P0 ;  /* 0x0000000a12007c0c */ /* 0x000fd60008706670 */
[----:B------:R-:W0:Y:S01]  /*0250*/  @!P2 LDC.64 R6, c[0x0][0x390] ;  /* 0x0000e400ff06ab82 */ /* 0x000e220000000a00 */
[----:B------:R-:W-:Y:S01]  /*0260*/  @!P2 IMAD R11, R17, UR11, R4 ;  /* 0x0000000b110bac24 */ /* 0x000fe2000f8e0204 */
[----:B------:R-:W-:Y:S01]  /*0270*/  MOV R4, RZ ;  /* 0x000000ff00047202 */ /* 0x000fe20000000f00 */
[----:B------:R-:W-:-:S05]  /*0280*/  @!P0 IMAD R25, R25, UR10, R18 ;  /* 0x0000000a19198c24 */ /* 0x000fca000f8e0212 */
[----:B------:R-:W1:Y:S01]  /*0290*/  @!P0 LDC.64 R8, c[0x0][0x398] ;  /* 0x0000e600ff088b82 */ /* 0x000e620000000a00 */
[----:B0-----:R-:W-:-:S05]  /*02a0*/  @!P2 IMAD.WIDE.U32 R6, R11, 0x4, R6 ;  /* 0x000000040b06a825 */ /* 0x001fca00078e0006 */
[----:B------:R-:W2:Y:S01]  /*02b0*/  @!P2 LDG.E R27, desc[UR8][R6.64] ;  /* 0x00000008061ba981 */ /* 0x000ea2000c1e1900 */
[----:B-1----:R-:W-:-:S05]  /*02c0*/  @!P0 IMAD.WIDE.U32 R24, R25, 0x4, R8 ;  /* 0x0000000419188825 */ /* 0x002fca00078e0008 */
[----:B------:R-:W3:Y:S01]  /*02d0*/  @!P0 LDG.E R4, desc[UR8][R24.64] ;  /* 0x0000000818048981 */ /* 0x000ee2000c1e1900 */
[----:B------:R-:W-:-:S03]  /*02e0*/  IADD3 R23, PT, PT, R23, 0x1, RZ ;  /* 0x0000000117177810 */ /* 0x000fc60007ffe0ff */
[----:B--2---:R-:W-:Y:S04]  /*02f0*/  STS [R20], R27 ;  /* 0x0000001b14007388 */ /* 0x004fe80000000800 */
[----:B---3--:R-:W-:Y:S01]  /*0300*/  STS [R16], R4 ;  /* 0x0000000410007388 */ /* 0x008fe20000000800 */
[----:B------:R-:W-:Y:S06]  /*0310*/  BAR.SYNC.DEFER_BLOCKING 0x0 ;  /* 0x0000000000007b1d */ /* 0x000fec0000010000 */
[----:B------:R-:W-:Y:S04]  /*0320*/  LDS R28, [R21] ;  /* 0x00000000151c7984 */ /* 0x000fe80000000800 */
[----:B------:R-:W0:Y:S04]  /*0330*/  LDS.128 R8, [R19] ;  /* 0x0000000013087984 */ /* 0x000e280000000c00 */
[----:B------:R-:W1:Y:S04]  /*0340*/  LDS R7, [R21+0x40] ;  /* 0x0000400015077984 */ /* 0x000e680000000800 */
[----:B------:R-:W2:Y:S04]  /*0350*/  LDS R6, [R21+0x80] ;  /* 0x0000800015067984 */ /* 0x000ea80000000800 */
[----:B------:R-:W3:Y:S04]  /*0360*/  LDS R26, [R21+0xc0] ;  /* 0x0000c000151a7984 */ /* 0x000ee80000000800 */
[----:B------:R-:W-:Y:S04]  /*0370*/  LDS R29, [R21+0x100] ;  /* 0x00010000151d7984 */ /* 0x000fe80000000800 */
[----:B------:R-:W4:Y:S04]  /*0380*/  LDS.128 R12, [R19+0x10] ;  /* 0x00001000130c7984 */ /* 0x000f280000000c00 */
[----:B------:R-:W5:Y:S04]  /*0390*/  LDS R22, [R21+0x140] ;  /* 0x0001400015167984 */ /* 0x000f680000000800 */
[----:B------:R-:W5:Y:S04]  /*03a0*/  LDS R25, [R21+0x180] ;  /* 0x0001800015197984 */ /* 0x000f680000000800 */
[----:B------:R-:W-:Y:S01]  /*03b0*/  LDS R27, [R21+0x200] ;  /* 0x00020000151b7984 */ /* 0x000fe20000000800 */
[----:B0-----:R-:W-:-:S03]  /*03c0*/  FFMA R28, R8, R28, R5 ;  /* 0x0000001c081c7223 */ /* 0x001fc60000000005 */
[----:B------:R-:W0:Y:S01]  /*03d0*/  LDS R8, [R21+0x1c0] ;  /* 0x0001c00015087984 */ /* 0x000e220000000800 */
[----:B-1----:R-:W-:-:S04]  /*03e0*/  FFMA R7, R7, R9, R28 ;  /* 0x0000000907077223 */ /* 0x002fc8000000001c */
[----:B--2---:R-:W-:Y:S02]  /*03f0*/  FFMA R9, R6, R10, R7 ;  /* 0x0000000a06097223 */ /* 0x004fe40000000007 */
[----:B------:R-:W1:Y:S02]  /*0400*/  LDS.128 R4, [R19+0x20] ;  /* 0x0000200013047984 */ /* 0x000e640000000c00 */
[----:B---3--:R-:W-:-:S04]  /*0410*/  FFMA R9, R26, R11, R9 ;  /* 0x0000000b1a097223 */ /* 0x008fc80000000009 */
[----:B----4-:R-:W-:Y:S02]  /*0420*/  FFMA R9, R12, R29, R9 ;  /* 0x0000001d0c097223 */ /* 0x010fe40000000009 */
[----:B------:R-:W2:Y:S02]  /*0430*/  LDS R12, [R21+0x240] ;  /* 0x00024000150c7984 */ /* 0x000ea40000000800 */
[----:B-----5:R-:W-:Y:S02]  /*0440*/  FFMA R22, R22, R13, R9 ;  /* 0x0000000d16167223 */ /* 0x020fe40000000009 */
[----:B------:R-:W3:Y:S02]  /*0450*/  LDS R13, [R21+0x280] ;  /* 0x00028000150d7984 */ /* 0x000ee40000000800 */
[----:B------:R-:W-:Y:S02]  /*0460*/  FFMA R25, R25, R14, R22 ;  /* 0x0000000e19197223 */ /* 0x000fe40000000016 */
[----:B------:R-:W4:Y:S04]  /*0470*/  LDS R14, [R21+0x2c0] ;  /* 0x0002c000150e7984 */ /* 0x000f280000000800 */
[----:B------:R-:W-:Y:S01]  /*0480*/  LDS R22, [R21+0x340] ;  /* 0x0003400015167984 */ /* 0x000fe20000000800 */
[----:B0-----:R-:W-:-:S03]  /*0490*/  FFMA R29, R8, R15, R25 ;  /* 0x0000000f081d7223 */ /* 0x001fc60000000019 */
[----:B------:R-:W-:Y:S04]  /*04a0*/  LDS R25, [R21+0x300] ;  /* 0x0003000015197984 */ /* 0x000fe80000000800 */
[----:B------:R-:W0:Y:S04]  /*04b0*/  LDS.128 R8, [R19+0x30] ;  /* 0x0000300013087984 */ /* 0x000e280000000c00 */
[----:B------:R-:W5:Y:S01]  /*04c0*/  LDS R15, [R21+0x380] ;  /* 0x00038000150f7984 */ /* 0x000f620000000800 */
[----:B-1----:R-:W-:-:S03]  /*04d0*/  FFMA R27, R4, R27, R29 ;  /* 0x0000001b041b7223 */ /* 0x002fc6000000001d */
[----:B------:R-:W1:Y:S01]  /*04e0*/  LDS R4, [R21+0x3c0] ;  /* 0x0003c00015047984 */ /* 0x000e620000000800 */
[----:B--2---:R-:W-:-:S04]  /*04f0*/  FFMA R12, R12, R5, R27 ;  /* 0x000000050c0c7223 */ /* 0x004fc8000000001b */
[----:B---3--:R-:W-:Y:S01]  /*0500*/  FFMA R13, R13, R6, R12 ;  /* 0x000000060d0d7223 */ /* 0x008fe2000000000c */
[----:B------:R-:W-:-:S03]  /*0510*/  I2FP.F32.U32 R6, R23 ;  /* 0x0000001700067245 */ /* 0x000fc60000201000 */
[----:B----4-:R-:W-:Y:S01]  /*0520*/  FFMA R7, R14, R7, R13 ;  /* 0x000000070e077223 */ /* 0x010fe2000000000d */
[----:B------:R-:W-:Y:S01]  /*0530*/  BAR.SYNC.DEFER_BLOCKING 0x0 ;  /* 0x0000000000007b1d */ /* 0x000fe20000010000 */
[----:B------:R-:W-:Y:S02]  /*0540*/  FSETP.GT.AND P0, PT, R3, R6, PT ;  /* 0x000000060300720b */ /* 0x000fe40003f04000 */
[----:B0-----:R-:W-:-:S04]  /*0550*/  FFMA R7, R8, R25, R7 ;  /* 0x0000001908077223 */ /* 0x001fc80000000007 */
[----:B------:R-:W-:-:S04]  /*0560*/  FFMA R22, R22, R9, R7 ;  /* 0x0000000916167223 */ /* 0x000fc80000000007 */
[----:B-----5:R-:W-:-:S04]  /*0570*/  FFMA R15, R15, R10, R22 ;  /* 0x0000000a0f0f7223 */ /* 0x020fc80000000016 */
[----:B-1----:R-:W-:Y:S01]  /*0580*/  FFMA R5, R4, R11, R15 ;  /* 0x0000000b04057223 */ /* 0x002fe2000000000f */
[----:B------:R-:W-:Y:S06]  /*0590*/  @P0 BRA `(.L_x_1) ;  /* 0xfffffffc00140947 */ /* 0x000fec000383ffff */
.L_x_0:
[----:B------:R-:W0:Y:S02]  /*05a0*/  LDCU.64 UR4, c[0x0][0x380] ;  /* 0x00007000ff0477ac */ /* 0x000e240008000a00 */
[----:B0-----:R-:W-:-:S04]  /*05b0*/  ISETP.GE.AND P0, PT, R18, UR5, PT ;  /* 0x0000000512007c0c */ /* 0x001fc8000bf06270 */
[----:B------:R-:W-:-:S13]  /*05c0*/  ISETP.GE.OR P0, PT, R17, UR4, P0 ;  /* 0x0000000411007c0c */ /* 0x000fda0008706670 */
[----:B------:R-:W-:Y:S05]  /*05d0*/  @P0 EXIT ;  /* 0x000000000000094d */ /* 0x000fea0003800000 */
[----:B------:R-:W0:Y:S01]  /*05e0*/  LDC.64 R2, c[0x0][0x3a0] ;  /* 0x0000e800ff027b82 */ /* 0x000e220000000a00 */
[----:B------:R-:W-:-:S04]  /*05f0*/  IMAD R17, R17, UR5, R18 ;  /* 0x0000000511117c24 */ /* 0x000fc8000f8e0212 */
[----:B0-----:R-:W-:-:S05]  /*0600*/  IMAD.WIDE R2, R17, 0x4, R2 ;  /* 0x0000000411027825 */ /* 0x001fca00078e0202 */
[----:B------:R-:W-:Y:S01]  /*0610*/  STG.E desc[UR8][R2.64], R5 ;  /* 0x0000000502007986 */ /* 0x000fe2000c101908 */
[----:B------:R-:W-:Y:S05]  /*0620*/  EXIT ;  /* 0x000000000000794d */ /* 0x000fea0003800000 */
.L_x_2:
[----:B------:R-:W-:-:S00]  /*0630*/  BRA `(.L_x_2) ;  /* 0xfffffffc00fc7947 */ /* 0x000fc0000383ffff */
[----:B------:R-:W-:-:S00]  /*0640*/  NOP ;  /* 0x0000000000007918 */ /* 0x000fc00000000000 */
        /* <DEDUP_REMOVED lines=11> */
.L_x_3:


//--------------------- .nv.shared._Z7mysgemmiiiPKfS0_Pf --------------------------
	.section	.nv.shared._Z7mysgemmiiiPKfS0_Pf,"aw",@nobits
	.sectionflags	@""
	.align	4
.nv.shared._Z7mysgemmiiiPKfS0_Pf:
	.zero		3072


//--------------------- .nv.shared.reserved.0     --------------------------
	.section	.nv.shared.reserved.0,"aw",@nobits
	.weak		__nv_reservedSMEM_offset_0_alias
	.size		__nv_reservedSMEM_offset_0_alias, 0, 64
	.other		__nv_reservedSMEM_offset_0_alias,@"STO_CUDA_RESERVED_SHARED STV_DEFAULT"
__nv_reservedSMEM_offset_0_alias:
	.zero		0
	.zero		64


//--------------------- .nv.constant0._Z7mysgemmiiiPKfS0_Pf --------------------------
	.section	.nv.constant0._Z7mysgemmiiiPKfS0_Pf,"a",@progbits
	.sectionflags	@""
	.align	4
.nv.constant0._Z7mysgemmiiiPKfS0_Pf:
	.zero		936


//--------------------- SYMBOLS --------------------------

	.type		.nv.reservedSmem.offset0,@object
	.size		.nv.reservedSmem.offset0,0x4
	.type		.nv.reservedSmem.cap,@object
	.size		.nv.reservedSmem.cap,0x4
